//
// Generated by NVIDIA NVVM Compiler
//
// Compiler Build ID: CL-36424714
// Cuda compilation tools, release 13.0, V13.0.88
// Based on NVVM 20.0.0
//

.version 9.0
.target sm_100
.address_size 64

	// .globl	_Z33dsmem_cluster_reduction_kernel_v1PKfPfii
// _ZZ33dsmem_cluster_reduction_kernel_v1PKfPfiiE11smem_reduce has been demoted
// _ZZ33dsmem_cluster_reduction_kernel_v1PKfPfiiE16smem_cluster_sum has been demoted

.visible .entry _Z33dsmem_cluster_reduction_kernel_v1PKfPfii(
	.param .u64 .ptr .align 1 _Z33dsmem_cluster_reduction_kernel_v1PKfPfii_param_0,
	.param .u64 .ptr .align 1 _Z33dsmem_cluster_reduction_kernel_v1PKfPfii_param_1,
	.param .u32 _Z33dsmem_cluster_reduction_kernel_v1PKfPfii_param_2,
	.param .u32 _Z33dsmem_cluster_reduction_kernel_v1PKfPfii_param_3
)
.maxntid 256
.minnctapersm 1
.explicitcluster
.reqnctapercluster 4, 1, 1
{
	.reg .pred 	%p<25>;
	.reg .b32 	%r<75>;
	.reg .b32 	%f<55>;
	.reg .b64 	%rd<15>;
	// demoted variable
	.shared .align 4 .b8 _ZZ33dsmem_cluster_reduction_kernel_v1PKfPfiiE11smem_reduce[128];
	// demoted variable
	.shared .align 4 .f32 _ZZ33dsmem_cluster_reduction_kernel_v1PKfPfiiE16smem_cluster_sum;
	ld.param.u64 	%rd5, [_Z33dsmem_cluster_reduction_kernel_v1PKfPfii_param_0];
	ld.param.u64 	%rd4, [_Z33dsmem_cluster_reduction_kernel_v1PKfPfii_param_1];
	ld.param.u32 	%r26, [_Z33dsmem_cluster_reduction_kernel_v1PKfPfii_param_2];
	ld.param.u32 	%r27, [_Z33dsmem_cluster_reduction_kernel_v1PKfPfii_param_3];
	cvta.to.global.u64 	%rd1, %rd5;
	mov.u32 	%r28, %ctaid.x;
	shr.u32 	%r1, %r28, 2;
	mov.u32 	%r29, %cluster_ctarank;
	mov.u32 	%r2, %tid.x;
	mul.lo.s32 	%r3, %r27, %r1;
	shl.b32 	%r4, %r29, 12;
	or.b32  	%r5, %r29, %r2;
	setp.ne.s32 	%p1, %r5, 0;
	@%p1 bra 	$L__BB0_2;
	mov.b32 	%r30, 0;
	st.shared.u32 	[_ZZ33dsmem_cluster_reduction_kernel_v1PKfPfiiE16smem_cluster_sum], %r30;
$L__BB0_2:
	barrier.cluster.arrive;
	barrier.cluster.wait;
	shr.u32 	%r31, %r2, 8;
	neg.s32 	%r32, %r31;
	and.b32  	%r6, %r32, 3;
	setp.eq.s32 	%p2, %r6, 0;
	mov.f32 	%f50, 0f00000000;
	mov.u32 	%r71, %r2;
	@%p2 bra 	$L__BB0_7;
	add.s32 	%r33, %r2, %r3;
	add.s32 	%r69, %r33, %r4;
	neg.s32 	%r68, %r6;
	mov.f32 	%f50, 0f00000000;
	mov.u32 	%r71, %r2;
$L__BB0_4:
	.pragma "nounroll";
	setp.ge.s32 	%p3, %r69, %r26;
	@%p3 bra 	$L__BB0_6;
	mul.wide.s32 	%rd6, %r69, 4;
	add.s64 	%rd7, %rd1, %rd6;
	ld.global.nc.f32 	%f20, [%rd7];
	add.f32 	%f50, %f50, %f20;
$L__BB0_6:
	add.s32 	%r71, %r71, 256;
	add.s32 	%r69, %r69, 256;
	add.s32 	%r68, %r68, 1;
	setp.ne.s32 	%p4, %r68, 0;
	@%p4 bra 	$L__BB0_4;
$L__BB0_7:
	add.s32 	%r74, %r71, 768;
	add.s32 	%r34, %r71, %r3;
	add.s32 	%r72, %r34, %r4;
	add.s32 	%r73, %r72, 512;
	add.s64 	%rd2, %rd1, 2048;
$L__BB0_8:
	.pragma "nounroll";
	mul.wide.s32 	%rd8, %r72, 4;
	add.s64 	%rd3, %rd2, %rd8;
	add.s32 	%r35, %r73, -512;
	setp.ge.s32 	%p5, %r35, %r26;
	@%p5 bra 	$L__BB0_10;
	ld.global.nc.f32 	%f21, [%rd3+-2048];
	add.f32 	%f50, %f50, %f21;
$L__BB0_10:
	add.s32 	%r36, %r73, -256;
	setp.ge.s32 	%p6, %r36, %r26;
	@%p6 bra 	$L__BB0_12;
	ld.global.nc.f32 	%f22, [%rd3+-1024];
	add.f32 	%f50, %f50, %f22;
$L__BB0_12:
	setp.ge.s32 	%p7, %r73, %r26;
	@%p7 bra 	$L__BB0_14;
	ld.global.nc.f32 	%f23, [%rd3];
	add.f32 	%f50, %f50, %f23;
$L__BB0_14:
	add.s32 	%r37, %r73, 256;
	setp.ge.s32 	%p8, %r37, %r26;
	@%p8 bra 	$L__BB0_16;
	ld.global.nc.f32 	%f24, [%rd3+1024];
	add.f32 	%f50, %f50, %f24;
$L__BB0_16:
	add.s32 	%r22, %r74, 1024;
	add.s32 	%r38, %r74, -768;
	add.s32 	%r73, %r73, 1024;
	add.s32 	%r72, %r72, 1024;
	setp.lt.u32 	%p9, %r38, 3072;
	mov.u32 	%r74, %r22;
	@%p9 bra 	$L__BB0_8;
	and.b32  	%r25, %r2, 31;
	mov.b32 	%r39, %f50;
	shfl.sync.bfly.b32	%r40|%p10, %r39, 16, 31, -1;
	mov.b32 	%f25, %r40;
	add.f32 	%f26, %f50, %f25;
	mov.b32 	%r41, %f26;
	shfl.sync.bfly.b32	%r42|%p11, %r41, 8, 31, -1;
	mov.b32 	%f27, %r42;
	add.f32 	%f28, %f26, %f27;
	mov.b32 	%r43, %f28;
	shfl.sync.bfly.b32	%r44|%p12, %r43, 4, 31, -1;
	mov.b32 	%f29, %r44;
	add.f32 	%f30, %f28, %f29;
	mov.b32 	%r45, %f30;
	shfl.sync.bfly.b32	%r46|%p13, %r45, 2, 31, -1;
	mov.b32 	%f31, %r46;
	add.f32 	%f32, %f30, %f31;
	mov.b32 	%r47, %f32;
	shfl.sync.bfly.b32	%r48|%p14, %r47, 1, 31, -1;
	mov.b32 	%f33, %r48;
	add.f32 	%f14, %f32, %f33;
	setp.ne.s32 	%p15, %r25, 0;
	@%p15 bra 	$L__BB0_19;
	shr.u32 	%r49, %r2, 3;
	mov.u32 	%r50, _ZZ33dsmem_cluster_reduction_kernel_v1PKfPfiiE11smem_reduce;
	add.s32 	%r51, %r50, %r49;
	st.shared.f32 	[%r51], %f14;
$L__BB0_19:
	bar.sync 	0;
	setp.gt.u32 	%p16, %r2, 31;
	@%p16 bra 	$L__BB0_24;
	mov.u32 	%r52, %ntid.x;
	shr.u32 	%r53, %r52, 5;
	setp.ge.u32 	%p17, %r25, %r53;
	mov.f32 	%f54, 0f00000000;
	@%p17 bra 	$L__BB0_22;
	shl.b32 	%r54, %r25, 2;
	mov.u32 	%r55, _ZZ33dsmem_cluster_reduction_kernel_v1PKfPfiiE11smem_reduce;
	add.s32 	%r56, %r55, %r54;
	ld.shared.f32 	%f54, [%r56];
$L__BB0_22:
	mov.b32 	%r57, %f54;
	shfl.sync.bfly.b32	%r58|%p18, %r57, 16, 31, -1;
	mov.b32 	%f35, %r58;
	add.f32 	%f36, %f54, %f35;
	mov.b32 	%r59, %f36;
	shfl.sync.bfly.b32	%r60|%p19, %r59, 8, 31, -1;
	mov.b32 	%f37, %r60;
	add.f32 	%f38, %f36, %f37;
	mov.b32 	%r61, %f38;
	shfl.sync.bfly.b32	%r62|%p20, %r61, 4, 31, -1;
	mov.b32 	%f39, %r62;
	add.f32 	%f40, %f38, %f39;
	mov.b32 	%r63, %f40;
	shfl.sync.bfly.b32	%r64|%p21, %r63, 2, 31, -1;
	mov.b32 	%f41, %r64;
	add.f32 	%f42, %f40, %f41;
	mov.b32 	%r65, %f42;
	shfl.sync.bfly.b32	%r66|%p22, %r65, 1, 31, -1;
	mov.b32 	%f43, %r66;
	add.f32 	%f17, %f42, %f43;
	setp.ne.s32 	%p23, %r2, 0;
	@%p23 bra 	$L__BB0_24;
	mov.u32 	%r67, _ZZ33dsmem_cluster_reduction_kernel_v1PKfPfiiE16smem_cluster_sum;
	cvt.u64.u32 	%rd9, %r67;
	cvta.shared.u64 	%rd10, %rd9;
	mapa.u64	%rd11, %rd10, 0;
	atom.add.f32 	%f44, [%rd11], %f17;
$L__BB0_24:
	setp.ne.s32 	%p24, %r5, 0;
	barrier.cluster.arrive;
	barrier.cluster.wait;
	@%p24 bra 	$L__BB0_26;
	ld.shared.f32 	%f45, [_ZZ33dsmem_cluster_reduction_kernel_v1PKfPfiiE16smem_cluster_sum];
	cvta.to.global.u64 	%rd12, %rd4;
	mul.wide.u32 	%rd13, %r1, 4;
	add.s64 	%rd14, %rd12, %rd13;
	st.global.f32 	[%rd14], %f45;
$L__BB0_26:
	ret;

}


// ===== COMPILED SASS (sm_100) =====

	.target	sm_100

	.elftype	@"ET_EXEC"


//--------------------- .note.nv.tkinfo           --------------------------
	.section	.note.nv.tkinfo,"",@"SHT_NOTE"
	.sectionflags	@"SHF_NOTE_NV_TKINFO"
	.tkinfo
        /*0018*/ 	.word	0x00000002
        /*0030*/ 	.string	""
        /*0030*/ 	.string	"ptxas"
        /*0030*/ 	.string	"Cuda compilation tools, release 13.0, V13.0.88"
        /*0030*/ 	.string	"Build cuda_13.0.r13.0/compiler.36424714_0"
        /*0030*/ 	.string	"-arch sm_100 -m 64 "



//--------------------- .note.nv.cuinfo           --------------------------
	.section	.note.nv.cuinfo,"",@"SHT_NOTE"
	.sectionflags	@"SHF_NOTE_NV_CUINFO"
        /*0018*/ 	.short	0x0002
        /*001a*/ 	.short	0x0064
        /*001c*/ 	.short	0x0082
	.zero		2


//--------------------- .nv.info                  --------------------------
	.section	.nv.info,"",@"SHT_CUDA_INFO"
	.align	4


	//----- nvinfo : EIATTR_REGCOUNT
	.align		4
        /*0000*/ 	.byte	0x04, 0x2f
        /*0002*/ 	.short	(.L_1 - .L_0)
	.align		4
.L_0:
        /*0004*/ 	.word	index@(_Z33dsmem_cluster_reduction_kernel_v1PKfPfii)
        /*0008*/ 	.word	0x00000014


	//----- nvinfo : EIATTR_FRAME_SIZE
	.align		4
.L_1:
        /*000c*/ 	.byte	0x04, 0x11
        /*000e*/ 	.short	(.L_3 - .L_2)
	.align		4
.L_2:
        /*0010*/ 	.word	index@(_Z33dsmem_cluster_reduction_kernel_v1PKfPfii)
        /*0014*/ 	.word	0x00000000


	//----- nvinfo : EIATTR_MIN_STACK_SIZE
	.align		4
.L_3:
        /*0018*/ 	.byte	0x04, 0x12
        /*001a*/ 	.short	(.L_5 - .L_4)
	.align		4
.L_4:
        /*001c*/ 	.word	index@(_Z33dsmem_cluster_reduction_kernel_v1PKfPfii)
        /*0020*/ 	.word	0x00000000
.L_5:


//--------------------- .nv.compat                --------------------------
	.section	.nv.compat,"",@"SHT_CUDA_COMPAT_INFO"
	.align	4
        /*0000*/ 	.byte	0x02, 0x09, 0x00, 0x00, 0x02, 0x02, 0x01, 0x00, 0x02, 0x05, 0x05, 0x00, 0x03, 0x07, 0x01, 0x01
        /*0010*/ 	.byte	0x02, 0x03, 0x00, 0x00, 0x02, 0x06, 0x01, 0x00, 0x04, 0x0b, 0x08, 0x00, 0x09, 0x00, 0x00, 0x00
        /*0020*/ 	.byte	0x00, 0x00, 0x00, 0x00


//--------------------- .nv.info._Z33dsmem_cluster_reduction_kernel_v1PKfPfii --------------------------
	.section	.nv.info._Z33dsmem_cluster_reduction_kernel_v1PKfPfii,"",@"SHT_CUDA_INFO"
	.sectionflags	@""
	.align	4


	//----- nvinfo : EIATTR_CUDA_API_VERSION
	.align		4
        /*0000*/ 	.byte	0x04, 0x37
        /*0002*/ 	.short	(.L_7 - .L_6)
.L_6:
        /*0004*/ 	.word	0x00000082


	//----- nvinfo : EIATTR_KPARAM_INFO
	.align		4
.L_7:
        /*0008*/ 	.byte	0x04, 0x17
        /*000a*/ 	.short	(.L_9 - .L_8)
.L_8:
        /*000c*/ 	.word	0x00000000
        /*0010*/ 	.short	0x0003
        /*0012*/ 	.short	0x0014
        /*0014*/ 	.byte	0x00, 0xf0, 0x11, 0x00


	//----- nvinfo : EIATTR_KPARAM_INFO
	.align		4
.L_9:
        /*0018*/ 	.byte	0x04, 0x17
        /*001a*/ 	.short	(.L_11 - .L_10)
.L_10:
        /*001c*/ 	.word	0x00000000
        /*0020*/ 	.short	0x0002
        /*0022*/ 	.short	0x0010
        /*0024*/ 	.byte	0x00, 0xf0, 0x11, 0x00


	//----- nvinfo : EIATTR_KPARAM_INFO
	.align		4
.L_11:
        /*0028*/ 	.byte	0x04, 0x17
        /*002a*/ 	.short	(.L_13 - .L_12)
.L_12:
        /*002c*/ 	.word	0x00000000
        /*0030*/ 	.short	0x0001
        /*0032*/ 	.short	0x0008
        /*0034*/ 	.byte	0x00, 0xf5, 0x21, 0x00


	//----- nvinfo : EIATTR_KPARAM_INFO
	.align		4
.L_13:
        /*0038*/ 	.byte	0x04, 0x17
        /*003a*/ 	.short	(.L_15 - .L_14)
.L_14:
        /*003c*/ 	.word	0x00000000
        /*0040*/ 	.short	0x0000
        /*0042*/ 	.short	0x0000
        /*0044*/ 	.byte	0x00, 0xf5, 0x21, 0x00


	//----- nvinfo : EIATTR_EXPLICIT_CLUSTER
	.align		4
.L_15:
        /*0048*/ 	.byte	0x01, 0x3e
	.zero		2


	//----- nvinfo : EIATTR_CTA_PER_CLUSTER
	.align		4
        /*004c*/ 	.byte	0x04, 0x3d
        /*004e*/ 	.short	(.L_17 - .L_16)
.L_16:
        /*0050*/ 	.word	0x00000004
        /*0054*/ 	.word	0x00000001
        /*0058*/ 	.word	0x00000001


	//----- nvinfo : EIATTR_SPARSE_MMA_MASK
	.align		4
.L_17:
        /*005c*/ 	.byte	0x03, 0x50
        /*005e*/ 	.short	0x0000


	//----- nvinfo : EIATTR_MAXREG_COUNT
	.align		4
        /*0060*/ 	.byte	0x03, 0x1b
        /*0062*/ 	.short	0x00ff


	//----- nvinfo : EIATTR_NUM_BARRIERS
	.align		4
        /*0064*/ 	.byte	0x02, 0x4c
        /*0066*/ 	.byte	0x01
	.zero		1


	//----- nvinfo : EIATTR_MERCURY_ISA_VERSION
	.align		4
        /*0068*/ 	.byte	0x03, 0x5f
        /*006a*/ 	.short	0x0101


	//----- nvinfo : EIATTR_COOP_GROUP_MASK_REGIDS
	.align		4
        /*006c*/ 	.byte	0x04, 0x29
        /*006e*/ 	.short	(.L_19 - .L_18)


	//   ....[0]....
.L_18:
        /*0070*/ 	.word	0xffffffff


	//   ....[1]....
        /*0074*/ 	.word	0xffffffff


	//   ....[2]....
        /*0078*/ 	.word	0xffffffff


	//   ....[3]....
        /*007c*/ 	.word	0xffffffff


	//   ....[4]....
        /*0080*/ 	.word	0xffffffff


	//   ....[5]....
        /*0084*/ 	.word	0xffffffff


	//   ....[6]....
        /*0088*/ 	.word	0xffffffff


	//   ....[7]....
        /*008c*/ 	.word	0xffffffff


	//   ....[8]....
        /*0090*/ 	.word	0xffffffff


	//   ....[9]....
        /*0094*/ 	.word	0xffffffff


	//   ....[10]....
        /*0098*/ 	.word	0x0500000a


	//   ....[11]....
        /*009c*/ 	.word	0x0500000a


	//   ....[12]....
        /*00a0*/ 	.word	0x0500000a


	//   ....[13]....
        /*00a4*/ 	.word	0x0500000a


	//   ....[14]....
        /*00a8*/ 	.word	0x0500000a


	//----- nvinfo : EIATTR_COOP_GROUP_INSTR_OFFSETS
	.align		4
.L_19:
        /*00ac*/ 	.byte	0x04, 0x28
        /*00ae*/ 	.short	(.L_21 - .L_20)


	//   ....[0]....
.L_20:
        /*00b0*/ 	.word	0x000004c0


	//   ....[1]....
        /*00b4*/ 	.word	0x000004e0


	//   ....[2]....
        /*00b8*/ 	.word	0x00000510


	//   ....[3]....
        /*00bc*/ 	.word	0x00000550


	//   ....[4]....
        /*00c0*/ 	.word	0x00000590


	//   ....[5]....
        /*00c4*/ 	.word	0x000006a0


	//   ....[6]....
        /*00c8*/ 	.word	0x000006c0


	//   ....[7]....
        /*00cc*/ 	.word	0x000006e0


	//   ....[8]....
        /*00d0*/ 	.word	0x00000700


	//   ....[9]....
        /*00d4*/ 	.word	0x00000720


	//   ....[10]....
        /*00d8*/ 	.word	0x00000a90


	//   ....[11]....
        /*00dc*/ 	.word	0x00000b00


	//   ....[12]....
        /*00e0*/ 	.word	0x00000b70


	//   ....[13]....
        /*00e4*/ 	.word	0x00000be0


	//   ....[14]....
        /*00e8*/ 	.word	0x00000c50


	//----- nvinfo : EIATTR_VRC_CTA_INIT_COUNT
	.align		4
.L_21:
        /*00ec*/ 	.byte	0x02, 0x4a
	.zero		1
	.zero		1


	//----- nvinfo : EIATTR_EXIT_INSTR_OFFSETS
	.align		4
        /*00f0*/ 	.byte	0x04, 0x1c
        /*00f2*/ 	.short	(.L_23 - .L_22)


	//   ....[0]....
.L_22:
        /*00f4*/ 	.word	0x000009c0


	//   ....[1]....
        /*00f8*/ 	.word	0x00000a40


	//----- nvinfo : EIATTR_MAX_THREADS
	.align		4
.L_23:
        /*00fc*/ 	.byte	0x04, 0x05
        /*00fe*/ 	.short	(.L_25 - .L_24)
.L_24:
        /*0100*/ 	.word	0x00000100
        /*0104*/ 	.word	0x00000001
        /*0108*/ 	.word	0x00000001


	//----- nvinfo : EIATTR_CRS_STACK_SIZE
	.align		4
.L_25:
        /*010c*/ 	.byte	0x04, 0x1e
        /*010e*/ 	.short	(.L_27 - .L_26)
.L_26:
        /*0110*/ 	.word	0x00000000


	//----- nvinfo : EIATTR_CBANK_PARAM_SIZE
	.align		4
.L_27:
        /*0114*/ 	.byte	0x03, 0x19
        /*0116*/ 	.short	0x0018


	//----- nvinfo : EIATTR_PARAM_CBANK
	.align		4
        /*0118*/ 	.byte	0x04, 0x0a
        /*011a*/ 	.short	(.L_29 - .L_28)
	.align		4
.L_28:
        /*011c*/ 	.word	index@(.nv.constant0._Z33dsmem_cluster_reduction_kernel_v1PKfPfii)
        /*0120*/ 	.short	0x0380
        /*0122*/ 	.short	0x0018


	//----- nvinfo : EIATTR_SW_WAR
	.align		4
.L_29:
        /*0124*/ 	.byte	0x04, 0x36
        /*0126*/ 	.short	(.L_31 - .L_30)
.L_30:
        /*0128*/ 	.word	0x00000008
.L_31:


//--------------------- .nv.callgraph             --------------------------
	.section	.nv.callgraph,"",@"SHT_CUDA_CALLGRAPH"
	.align	4
	.sectionentsize	8
	.align		4
        /*0000*/ 	.word	0x00000000
	.align		4
        /*0004*/ 	.word	0xffffffff
	.align		4
        /*0008*/ 	.word	0x00000000
	.align		4
        /*000c*/ 	.word	0xfffffffe
	.align		4
        /*0010*/ 	.word	0x00000000
	.align		4
        /*0014*/ 	.word	0xfffffffd
	.align		4
        /*0018*/ 	.word	0x00000000
	.align		4
        /*001c*/ 	.word	0xfffffffc


//--------------------- .text._Z33dsmem_cluster_reduction_kernel_v1PKfPfii --------------------------
	.section	.text._Z33dsmem_cluster_reduction_kernel_v1PKfPfii,"ax",@progbits
	.align	128
        .global         _Z33dsmem_cluster_reduction_kernel_v1PKfPfii
        .type           _Z33dsmem_cluster_reduction_kernel_v1PKfPfii,@function
        .size           _Z33dsmem_cluster_reduction_kernel_v1PKfPfii,(.L_x_18 - _Z33dsmem_cluster_reduction_kernel_v1PKfPfii)
        .other          _Z33dsmem_cluster_reduction_kernel_v1PKfPfii,@"STO_CUDA_ENTRY STV_DEFAULT"
_Z33dsmem_cluster_reduction_kernel_v1PKfPfii:
.text._Z33dsmem_cluster_reduction_kernel_v1PKfPfii:
[----:B------:R-:W-:Y:S01]  /*0000*/  LDC R1, c[0x0][0x37c] ;  /* 0x0000df00ff017b82 */ /* 0x000fe20000000800 */
[----:B------:R-:W0:Y:S01]  /*0010*/  S2R R10, SR_CgaCtaId ;  /* 0x00000000000a7919 */ /* 0x000e220000008800 */
[----:B------:R-:W1:Y:S01]  /*0020*/  LDCU.64 UR6, c[0x0][0x358] ;  /* 0x00006b00ff0677ac */ /* 0x000e620008000a00 */
[----:B------:R-:W-:Y:S01]  /*0030*/  BSSY.RECONVERGENT B0, `(.L_x_0) ;  /* 0x0000025000007945 */ /* 0x000fe20003800200 */
[----:B------:R-:W0:Y:S01]  /*0040*/  S2R R3, SR_TID.X ;  /* 0x0000000000037919 */ /* 0x000e220000002100 */
[----:B------:R-:W2:Y:S01]  /*0050*/  LDCU UR5, c[0x0][0x390] ;  /* 0x00007200ff0577ac */ /* 0x000ea20008000800 */
[----:B------:R-:W3:Y:S01]  /*0060*/  S2R R5, SR_CTAID.X ;  /* 0x0000000000057919 */ /* 0x000ee20000002500 */
[--C-:B0-----:R-:W-:Y:S02]  /*0070*/  LOP3.LUT P0, R8, R10, RZ, R3.reuse, 0xfa, !PT ;  /* 0x000000ff0a087212 */ /* 0x101fe4000780fa03 */
[----:B------:R-:W-:Y:S02]  /*0080*/  SHF.R.U32.HI R2, RZ, 0x8, R3 ;  /* 0x00000008ff027819 */ /* 0x000fe40000011603 */
[----:B------:R-:W-:-:S03]  /*0090*/  MOV R7, R3 ;  /* 0x0000000300077202 */ /* 0x000fc60000000f00 */
[----:B------:R-:W-:-:S05]  /*00a0*/  IMAD.MOV R2, RZ, RZ, -R2 ;  /* 0x000000ffff027224 */ /* 0x000fca00078e0a02 */
[----:B------:R-:W-:Y:S01]  /*00b0*/  LOP3.LUT P1, R4, R2, 0x3, RZ, 0xc0, !PT ;  /* 0x0000000302047812 */ /* 0x000fe2000782c0ff */
[----:B------:R-:W-:Y:S01]  /*00c0*/  IMAD.MOV.U32 R2, RZ, RZ, RZ ;  /* 0x000000ffff027224 */ /* 0x000fe200078e00ff */
[----:B------:R-:W-:-:S04]  /*00d0*/  @!P0 MOV R0, 0x400 ;  /* 0x0000040000008802 */ /* 0x000fc80000000f00 */
[----:B------:R-:W-:Y:S02]  /*00e0*/  @!P0 LEA R6, R10, R0, 0x18 ;  /* 0x000000000a068211 */ /* 0x000fe400078ec0ff */
[----:B---3--:R-:W-:-:S03]  /*00f0*/  SHF.R.U32.HI R0, RZ, 0x2, R5 ;  /* 0x00000002ff007819 */ /* 0x008fc60000011605 */
[----:B------:R0:W-:Y:S01]  /*0100*/  @!P0 STS [R6+0x80], RZ ;  /* 0x000080ff06008388 */ /* 0x0001e20000000800 */
[----:B------:R-:W-:Y:S06]  /*0110*/  MEMBAR.ALL.GPU ;  /* 0x0000000000007992 */ /* 0x000fec000000a000 */
[----:B------:R-:W-:-:S00]  /*0120*/  ERRBAR ;  /* 0x00000000000079ab */ /* 0x000fc00000000000 */
[----:B------:R-:W-:Y:S08]  /*0130*/  CGAERRBAR ;  /* 0x00000000000075ab */ /* 0x000ff00000000000 */
[----:B------:R-:W-:Y:S06]  /*0140*/  UCGABAR_ARV ;  /* 0x00000000000079c7 */ /* 0x000fec0008000000 */
[----:B------:R-:W-:Y:S01]  /*0150*/  UCGABAR_WAIT ;  /* 0x0000000000007dc7 */ /* 0x000fe20008000000 */
[----:B------:R-:W-:Y:S01]  /*0160*/  CCTL.IVALL ;  /* 0x00000000ff00798f */ /* 0x000fe20002000000 */
[----:B012---:R-:W-:Y:S05]  /*0170*/  @!P1 BRA `(.L_x_1) ;  /* 0x0000000000409947 */ /* 0x007fea0003800000 */
[----:B------:R-:W0:Y:S01]  /*0180*/  LDCU UR4, c[0x0][0x394] ;  /* 0x00007280ff0477ac */ /* 0x000e220008000800 */
[----:B------:R-:W-:Y:S02]  /*0190*/  HFMA2 R2, -RZ, RZ, 0, 0 ;  /* 0x00000000ff027431 */ /* 0x000fe400000001ff */
[----:B------:R-:W-:Y:S02]  /*01a0*/  IMAD.MOV R6, RZ, RZ, -R4 ;  /* 0x000000ffff067224 */ /* 0x000fe400078e0a04 */
[--C-:B------:R-:W-:Y:S02]  /*01b0*/  IMAD.MOV.U32 R7, RZ, RZ, R3.reuse ;  /* 0x000000ffff077224 */ /* 0x100fe400078e0003 */
[----:B0-----:R-:W-:-:S05]  /*01c0*/  IMAD R5, R0, UR4, R3 ;  /* 0x0000000400057c24 */ /* 0x001fca000f8e0203 */
[----:B------:R-:W-:-:S07]  /*01d0*/  LEA R9, R10, R5, 0xc ;  /* 0x000000050a097211 */ /* 0x000fce00078e60ff */
.L_x_2:
[----:B------:R-:W-:-:S13]  /*01e0*/  ISETP.GE.AND P0, PT, R9, UR5, PT ;  /* 0x0000000509007c0c */ /* 0x000fda000bf06270 */
[----:B------:R-:W0:Y:S02]  /*01f0*/  @!P0 LDC.64 R4, c[0x0][0x380] ;  /* 0x0000e000ff048b82 */ /* 0x000e240000000a00 */
[----:B0-----:R-:W-:-:S06]  /*0200*/  @!P0 IMAD.WIDE R4, R9, 0x4, R4 ;  /* 0x0000000409048825 */ /* 0x001fcc00078e0204 */
[----:B------:R-:W2:Y:S01]  /*0210*/  @!P0 LDG.E.CONSTANT R5, desc[UR6][R4.64] ;  /* 0x0000000604058981 */ /* 0x000ea2000c1e9900 */
[----:B------:R-:W-:Y:S01]  /*0220*/  VIADD R6, R6, 0x1 ;  /* 0x0000000106067836 */ /* 0x000fe20000000000 */
[----:B------:R-:W-:Y:S01]  /*0230*/  IADD3 R7, PT, PT, R7, 0x100, RZ ;  /* 0x0000010007077810 */ /* 0x000fe20007ffe0ff */
[----:B------:R-:W-:-:S03]  /*0240*/  VIADD R9, R9, 0x100 ;  /* 0x0000010009097836 */ /* 0x000fc60000000000 */
[----:B------:R-:W-:Y:S01]  /*0250*/  ISETP.NE.AND P1, PT, R6, RZ, PT ;  /* 0x000000ff0600720c */ /* 0x000fe20003f25270 */
[----:B--2---:R-:W-:-:S12]  /*0260*/  @!P0 FADD R2, R2, R5 ;  /* 0x0000000502028221 */ /* 0x004fd80000000000 */
[----:B------:R-:W-:Y:S05]  /*0270*/  @P1 BRA `(.L_x_2) ;  /* 0xfffffffc00d81947 */ /* 0x000fea000383ffff */
.L_x_1:
[----:B------:R-:W-:Y:S05]  /*0280*/  BSYNC.RECONVERGENT B0 ;  /* 0x0000000000007941 */ /* 0x000fea0003800200 */
.L_x_0:
[----:B------:R-:W0:Y:S01]  /*0290*/  LDCU UR8, c[0x0][0x394] ;  /* 0x00007280ff0877ac */ /* 0x000e220008000800 */
[----:B------:R-:W-:Y:S01]  /*02a0*/  BSSY.RECONVERGENT B0, `(.L_x_3) ;  /* 0x0000021000007945 */ /* 0x000fe20003800200 */
[----:B------:R-:W-:Y:S01]  /*02b0*/  VIADD R6, R7, 0x300 ;  /* 0x0000030007067836 */ /* 0x000fe20000000000 */
[----:B------:R-:W1:Y:S01]  /*02c0*/  LDCU.64 UR4, c[0x0][0x380] ;  /* 0x00007000ff0477ac */ /* 0x000e620008000a00 */
[----:B------:R-:W2:Y:S01]  /*02d0*/  LDCU UR9, c[0x0][0x390] ;  /* 0x00007200ff0977ac */ /* 0x000ea20008000800 */
[----:B0-----:R-:W-:Y:S01]  /*02e0*/  IMAD R4, R0, UR8, R7 ;  /* 0x0000000800047c24 */ /* 0x001fe2000f8e0207 */
[----:B-1----:R-:W-:-:S04]  /*02f0*/  UIADD3 UR4, UP0, UPT, UR4, 0x800, URZ ;  /* 0x0000080004047890 */ /* 0x002fc8000ff1e0ff */
[----:B------:R-:W-:Y:S01]  /*0300*/  LEA R9, R10, R4, 0xc ;  /* 0x000000040a097211 */ /* 0x000fe200078e60ff */
[----:B------:R-:W-:-:S03]  /*0310*/  UIADD3.X UR5, UPT, UPT, URZ, UR5, URZ, UP0, !UPT ;  /* 0x00000005ff057290 */ /* 0x000fc600087fe4ff */
[----:B--2---:R-:W-:-:S09]  /*0320*/  IADD3 R7, PT, PT, R9, 0x200, RZ ;  /* 0x0000020009077810 */ /* 0x004fd20007ffe0ff */
.L_x_4:
[C---:B------:R-:W-:Y:S01]  /*0330*/  VIADD R4, R7.reuse, 0xfffffe00 ;  /* 0xfffffe0007047836 */ /* 0x040fe20000000000 */
[----:B------:R-:W-:Y:S02]  /*0340*/  MOV R5, UR5 ;  /* 0x0000000500057c02 */ /* 0x000fe40008000f00 */
[C---:B------:R-:W-:Y:S02]  /*0350*/  IADD3 R10, PT, PT, R7.reuse, -0x100, RZ ;  /* 0xffffff00070a7810 */ /* 0x040fe40007ffe0ff */
[----:B------:R-:W-:Y:S01]  /*0360*/  ISETP.GE.AND P1, PT, R4, UR9, PT ;  /* 0x0000000904007c0c */ /* 0x000fe2000bf26270 */
[----:B------:R-:W-:Y:S01]  /*0370*/  IMAD.U32 R4, RZ, RZ, UR4 ;  /* 0x00000004ff047e24 */ /* 0x000fe2000f8e00ff */
[----:B------:R-:W-:Y:S01]  /*0380*/  ISETP.GE.AND P2, PT, R10, UR9, PT ;  /* 0x000000090a007c0c */ /* 0x000fe2000bf46270 */
[C---:B------:R-:W-:Y:S01]  /*0390*/  VIADD R10, R7.reuse, 0x100 ;  /* 0x00000100070a7836 */ /* 0x040fe20000000000 */
[----:B------:R-:W-:Y:S01]  /*03a0*/  ISETP.GE.AND P3, PT, R7, UR9, PT ;  /* 0x0000000907007c0c */ /* 0x000fe2000bf66270 */
[----:B------:R-:W-:-:S03]  /*03b0*/  IMAD.WIDE R4, R9, 0x4, R4 ;  /* 0x0000000409047825 */ /* 0x000fc600078e0204 */
[----:B------:R-:W-:-:S05]  /*03c0*/  ISETP.GE.AND P0, PT, R10, UR9, PT ;  /* 0x000000090a007c0c */ /* 0x000fca000bf06270 */
[----:B------:R-:W2:Y:S04]  /*03d0*/  @!P1 LDG.E.CONSTANT R11, desc[UR6][R4.64+-0x800] ;  /* 0xfff80006040b9981 */ /* 0x000ea8000c1e9900 */
[----:B------:R-:W3:Y:S04]  /*03e0*/  @!P2 LDG.E.CONSTANT R13, desc[UR6][R4.64+-0x400] ;  /* 0xfffc0006040da981 */ /* 0x000ee8000c1e9900 */
[----:B------:R-:W4:Y:S04]  /*03f0*/  @!P3 LDG.E.CONSTANT R15, desc[UR6][R4.64] ;  /* 0x00000006040fb981 */ /* 0x000f28000c1e9900 */
[----:B------:R-:W5:Y:S01]  /*0400*/  @!P0 LDG.E.CONSTANT R17, desc[UR6][R4.64+0x400] ;  /* 0x0004000604118981 */ /* 0x000f62000c1e9900 */
[C---:B------:R-:W-:Y:S01]  /*0410*/  IADD3 R10, PT, PT, R6.reuse, -0x300, RZ ;  /* 0xfffffd00060a7810 */ /* 0x040fe20007ffe0ff */
[----:B------:R-:W-:Y:S01]  /*0420*/  VIADD R6, R6, 0x400 ;  /* 0x0000040006067836 */ /* 0x000fe20000000000 */
[----:B------:R-:W-:Y:S01]  /*0430*/  IADD3 R7, PT, PT, R7, 0x400, RZ ;  /* 0x0000040007077810 */ /* 0x000fe20007ffe0ff */
[----:B------:R-:W-:-:S02]  /*0440*/  VIADD R9, R9, 0x400 ;  /* 0x0000040009097836 */ /* 0x000fc40000000000 */
[----:B--2---:R-:W-:Y:S01]  /*0450*/  @!P1 FADD R2, R2, R11 ;  /* 0x0000000b02029221 */ /* 0x004fe20000000000 */
[----:B------:R-:W-:-:S03]  /*0460*/  ISETP.GE.U32.AND P1, PT, R10, 0xc00, PT ;  /* 0x00000c000a00780c */ /* 0x000fc60003f26070 */
[----:B---3--:R-:W-:-:S04]  /*0470*/  @!P2 FADD R2, R2, R13 ;  /* 0x0000000d0202a221 */ /* 0x008fc80000000000 */
[----:B----4-:R-:W-:-:S04]  /*0480*/  @!P3 FADD R2, R2, R15 ;  /* 0x0000000f0202b221 */ /* 0x010fc80000000000 */
[----:B-----5:R-:W-:Y:S02]  /*0490*/  @!P0 FADD R2, R2, R17 ;  /* 0x0000001102028221 */ /* 0x020fe40000000000 */
[----:B------:R-:W-:Y:S05]  /*04a0*/  @!P1 BRA `(.L_x_4) ;  /* 0xfffffffc00a09947 */ /* 0x000fea000383ffff */
[----:B------:R-:W-:Y:S05]  /*04b0*/  BSYNC.RECONVERGENT B0 ;  /* 0x0000000000007941 */ /* 0x000fea0003800200 */
.L_x_3:
[----:B------:R-:W0:Y:S02]  /*04c0*/  SHFL.BFLY PT, R5, R2, 0x10, 0x1f ;  /* 0x0e001f0002057f89 */ /* 0x000e2400000e0000 */
[----:B0-----:R-:W-:-:S05]  /*04d0*/  FADD R5, R2, R5 ;  /* 0x0000000502057221 */ /* 0x001fca0000000000 */
[----:B------:R-:W0:Y:S02]  /*04e0*/  SHFL.BFLY PT, R4, R5, 0x8, 0x1f ;  /* 0x0d001f0005047f89 */ /* 0x000e2400000e0000 */
[----:B0-----:R-:W-:Y:S01]  /*04f0*/  FADD R6, R5, R4 ;  /* 0x0000000405067221 */ /* 0x001fe20000000000 */
[----:B------:R-:W-:-:S04]  /*0500*/  LOP3.LUT P0, R4, R3, 0x1f, RZ, 0xc0, !PT ;  /* 0x0000001f03047812 */ /* 0x000fc8000780c0ff */
[----:B------:R-:W0:Y:S09]  /*0510*/  SHFL.BFLY PT, R7, R6, 0x4, 0x1f ;  /* 0x0c801f0006077f89 */ /* 0x000e3200000e0000 */
[----:B------:R-:W1:Y:S01]  /*0520*/  @!P0 S2R R11, SR_CgaCtaId ;  /* 0x00000000000b8919 */ /* 0x000e620000008800 */
[----:B------:R-:W-:Y:S01]  /*0530*/  @!P0 MOV R2, 0x400 ;  /* 0x0000040000028802 */ /* 0x000fe20000000f00 */
[----:B0-----:R-:W-:-:S05]  /*0540*/  FADD R7, R6, R7 ;  /* 0x0000000706077221 */ /* 0x001fca0000000000 */
[----:B------:R-:W0:Y:S01]  /*0550*/  SHFL.BFLY PT, R10, R7, 0x2, 0x1f ;  /* 0x0c401f00070a7f89 */ /* 0x000e2200000e0000 */
[----:B-1----:R-:W-:-:S04]  /*0560*/  @!P0 LEA R2, R11, R2, 0x18 ;  /* 0x000000020b028211 */ /* 0x002fc800078ec0ff */
[----:B------:R-:W-:Y:S01]  /*0570*/  @!P0 LEA.HI R2, R3, R2, RZ, 0x1d ;  /* 0x0000000203028211 */ /* 0x000fe200078fe8ff */
[----:B0-----:R-:W-:-:S05]  /*0580*/  FADD R10, R7, R10 ;  /* 0x0000000a070a7221 */ /* 0x001fca0000000000 */
[----:B------:R-:W0:Y:S02]  /*0590*/  SHFL.BFLY PT, R9, R10, 0x1, 0x1f ;  /* 0x0c201f000a097f89 */ /* 0x000e2400000e0000 */
[----:B0-----:R-:W-:-:S05]  /*05a0*/  FADD R9, R10, R9 ;  /* 0x000000090a097221 */ /* 0x001fca0000000000 */
[----:B------:R0:W-:Y:S01]  /*05b0*/  @!P0 STS [R2], R9 ;  /* 0x0000000902008388 */ /* 0x0001e20000000800 */
[----:B------:R-:W-:Y:S01]  /*05c0*/  BAR.SYNC.DEFER_BLOCKING 0x0 ;  /* 0x0000000000007b1d */ /* 0x000fe20000010000 */
[----:B------:R-:W-:-:S13]  /*05d0*/  ISETP.GT.U32.AND P0, PT, R3, 0x1f, PT ;  /* 0x0000001f0300780c */ /* 0x000fda0003f04070 */
[----:B0-----:R-:W-:Y:S05]  /*05e0*/  @P0 BRA `(.L_x_5) ;  /* 0x0000000000d40947 */ /* 0x001fea0003800000 */
[----:B------:R-:W0:Y:S02]  /*05f0*/  LDCU UR4, c[0x0][0x360] ;  /* 0x00006c00ff0477ac */ /* 0x000e240008000800 */
[----:B0-----:R-:W-:-:S06]  /*0600*/  USHF.R.U32.HI UR4, URZ, 0x5, UR4 ;  /* 0x00000005ff047899 */ /* 0x001fcc0008011604 */
[----:B------:R-:W-:Y:S01]  /*0610*/  ISETP.GE.U32.AND P0, PT, R4, UR4, PT ;  /* 0x0000000404007c0c */ /* 0x000fe2000bf06070 */
[----:B------:R-:W-:-:S12]  /*0620*/  UMOV UR4, 0xffffffff ;  /* 0xffffffff00047882 */ /* 0x000fd80000000000 */
[----:B------:R-:W0:Y:S01]  /*0630*/  @!P0 S2R R5, SR_CgaCtaId ;  /* 0x0000000000058919 */ /* 0x000e220000008800 */
[----:B------:R-:W-:-:S04]  /*0640*/  @!P0 MOV R2, 0x400 ;  /* 0x0000040000028802 */ /* 0x000fc80000000f00 */
[----:B0-----:R-:W-:Y:S02]  /*0650*/  @!P0 LEA R5, R5, R2, 0x18 ;  /* 0x0000000205058211 */ /* 0x001fe400078ec0ff */
[----:B------:R-:W-:-:S03]  /*0660*/  MOV R2, RZ ;  /* 0x000000ff00027202 */ /* 0x000fc60000000f00 */
[----:B------:R-:W-:-:S05]  /*0670*/  @!P0 IMAD R4, R4, 0x4, R5 ;  /* 0x0000000404048824 */ /* 0x000fca00078e0205 */
[----:B------:R0:W1:Y:S01]  /*0680*/  @!P0 LDS R2, [R4] ;  /* 0x0000000004028984 */ /* 0x0000620000000800 */
[----:B------:R-:W-:Y:S05]  /*0690*/  BRA.DIV UR4, `(.L_x_6) ;  /* 0x0000000204ec7947 */ /* 0x000fea000b800000 */
[----:B-1----:R-:W1:Y:S02]  /*06a0*/  SHFL.BFLY PT, R5, R2, 0x10, 0x1f ;  /* 0x0e001f0002057f89 */ /* 0x002e6400000e0000 */
[----:B-1----:R-:W-:-:S05]  /*06b0*/  FADD R5, R5, R2 ;  /* 0x0000000205057221 */ /* 0x002fca0000000000 */
[----:B0-----:R-:W0:Y:S02]  /*06c0*/  SHFL.BFLY PT, R4, R5, 0x8, 0x1f ;  /* 0x0d001f0005047f89 */ /* 0x001e2400000e0000 */
[----:B0-----:R-:W-:-:S05]  /*06d0*/  FADD R4, R5, R4 ;  /* 0x0000000405047221 */ /* 0x001fca0000000000 */
[----:B------:R-:W0:Y:S02]  /*06e0*/  SHFL.BFLY PT, R7, R4, 0x4, 0x1f ;  /* 0x0c801f0004077f89 */ /* 0x000e2400000e0000 */
[----:B0-----:R-:W-:-:S05]  /*06f0*/  FADD R7, R4, R7 ;  /* 0x0000000704077221 */ /* 0x001fca0000000000 */
[----:B------:R-:W0:Y:S02]  /*0700*/  SHFL.BFLY PT, R6, R7, 0x2, 0x1f ;  /* 0x0c401f0007067f89 */ /* 0x000e2400000e0000 */
[----:B0-----:R-:W-:-:S05]  /*0710*/  FADD R6, R7, R6 ;  /* 0x0000000607067221 */ /* 0x001fca0000000000 */
[----:B------:R0:W1:Y:S02]  /*0720*/  SHFL.BFLY PT, R9, R6, 0x1, 0x1f ;  /* 0x0c201f0006097f89 */ /* 0x00006400000e0000 */
.L_x_16:
[----:B------:R-:W-:Y:S01]  /*0730*/  ISETP.NE.AND P0, PT, R3, RZ, PT ;  /* 0x000000ff0300720c */ /* 0x000fe20003f05270 */
[----:B-1----:R-:W-:-:S12]  /*0740*/  FADD R9, R6, R9 ;  /* 0x0000000906097221 */ /* 0x002fd80000000000 */
[----:B------:R-:W-:Y:S05]  /*0750*/  @P0 BRA `(.L_x_5) ;  /* 0x0000000000780947 */ /* 0x000fea0003800000 */
[----:B------:R-:W1:Y:S01]  /*0760*/  S2R R3, SR_CgaCtaId ;  /* 0x0000000000037919 */ /* 0x000e620000008800 */
[----:B------:R-:W-:Y:S01]  /*0770*/  MOV R2, 0x400 ;  /* 0x0000040000027802 */ /* 0x000fe20000000f00 */
[----:B------:R-:W2:Y:S03]  /*0780*/  S2R R5, SR_SWINHI ;  /* 0x0000000000057919 */ /* 0x000ea60000002f00 */
[----:B------:R-:W-:-:S04]  /*0790*/  IADD3 R2, PT, PT, R2, 0x80, RZ ;  /* 0x0000008002027810 */ /* 0x000fc80007ffe0ff */
[----:B-1----:R-:W-:-:S04]  /*07a0*/  LEA R2, R3, R2, 0x18 ;  /* 0x0000000203027211 */ /* 0x002fc800078ec0ff */
[----:B------:R-:W-:Y:S02]  /*07b0*/  MOV R2, R2 ;  /* 0x0000000200027202 */ /* 0x000fe40000000f00 */
[----:B--2---:R-:W-:Y:S02]  /*07c0*/  MOV R3, R5 ;  /* 0x0000000500037202 */ /* 0x004fe40000000f00 */
[----:B------:R-:W-:Y:S02]  /*07d0*/  PRMT R2, RZ, 0x654, R2 ;  /* 0x00000654ff027816 */ /* 0x000fe40000000002 */
[----:B------:R-:W-:-:S05]  /*07e0*/  MOV R3, R3 ;  /* 0x0000000300037202 */ /* 0x000fca0000000f00 */
[----:B------:R1:W-:Y:S02]  /*07f0*/  ATOM.E.ADD.F32.FTZ.RN.STRONG.GPU P0, RZ, desc[UR6][R2.64], R9 ;  /* 0x8000000902ff79a2 */ /* 0x0003e4000c10f306 */
[----:B-1----:R-:W-:Y:S05]  /*0800*/  @P0 BRA `(.L_x_5) ;  /* 0x00000000004c0947 */ /* 0x002fea0003800000 */
[----:B------:R-:W1:Y:S02]  /*0810*/  QSPC.E.S P0, RZ, [R2] ;  /* 0x0000000002ff73aa */ /* 0x000e640000000500 */
[----:B-1----:R-:W-:Y:S05]  /*0820*/  @!P0 BRA `(.L_x_7) ;  /* 0x0000000000188947 */ /* 0x002fea0003800000 */
[----:B------:R-:W-:-:S07]  /*0830*/  MOV R2, R2 ;  /* 0x0000000200027202 */ /* 0x000fce0000000f00 */
.L_x_8:
[----:B------:R-:W1:Y:S02]  /*0840*/  LDS R4, [R2] ;  /* 0x0000000002047984 */ /* 0x000e640000000800 */
[----:B-1----:R-:W-:-:S05]  /*0850*/  FADD R5, R9, R4 ;  /* 0x0000000409057221 */ /* 0x002fca0000000000 */
[----:B------:R-:W1:Y:S02]  /*0860*/  ATOMS.CAST.SPIN P0, [R2], R4, R5 ;  /* 0x000000040200758d */ /* 0x000e640001800005 */
[----:B-1----:R-:W-:Y:S05]  /*0870*/  @!P0 BRA `(.L_x_8) ;  /* 0xfffffffc00f08947 */ /* 0x002fea000383ffff */
[----:B------:R-:W-:Y:S05]  /*0880*/  BRA `(.L_x_5) ;  /* 0x00000000002c7947 */ /* 0x000fea0003800000 */
.L_x_7:
[----:B------:R-:W1:Y:S02]  /*0890*/  QSPC.E.D P0, RZ, [R2] ;  /* 0x0000000002ff73aa */ /* 0x000e640000000700 */
[----:B-1----:R-:W-:Y:S05]  /*08a0*/  @!P0 BRA `(.L_x_9) ;  /* 0x0000000000188947 */ /* 0x002fea0003800000 */
.L_x_10:
[----:B------:R-:W2:Y:S02]  /*08b0*/  LD.E R4, [R2] ;  /* 0x0000000002047980 */ /* 0x000ea40000100900 */
[----:B--2---:R-:W-:-:S06]  /*08c0*/  FADD R5, R9, R4 ;  /* 0x0000000409057221 */ /* 0x004fcc0000000000 */
[----:B------:R-:W2:Y:S02]  /*08d0*/  ATOM.E.CAST.SPIN PT, R5, [R2], R4, R5 ;  /* 0x000000040205738b */ /* 0x000ea400019e0105 */
[----:B--2---:R-:W-:-:S13]  /*08e0*/  ISETP.EQ.U32.AND P0, PT, R5, 0x1, PT ;  /* 0x000000010500780c */ /* 0x004fda0003f02070 */
[----:B------:R-:W-:Y:S05]  /*08f0*/  @!P0 BRA `(.L_x_10) ;  /* 0xfffffffc00ec8947 */ /* 0x000fea000383ffff */
[----:B------:R-:W-:Y:S05]  /*0900*/  BRA `(.L_x_5) ;  /* 0x00000000000c7947 */ /* 0x000fea0003800000 */
.L_x_9:
[----:B------:R-:W2:Y:S02]  /*0910*/  LD.E R4, desc[UR6][R2.64] ;  /* 0x0000000602047980 */ /* 0x000ea4000c101900 */
[----:B--2---:R-:W-:-:S05]  /*0920*/  FADD R5, R9, R4 ;  /* 0x0000000409057221 */ /* 0x004fca0000000000 */
[----:B------:R1:W-:Y:S02]  /*0930*/  ST.E desc[UR6][R2.64], R5 ;  /* 0x0000000502007985 */ /* 0x0003e4000c101906 */
.L_x_5:
[----:B------:R-:W-:Y:S01]  /*0940*/  ISETP.NE.AND P0, PT, R8, RZ, PT ;  /* 0x000000ff0800720c */ /* 0x000fe20003f05270 */
[----:B------:R-:W-:Y:S05]  /*0950*/  WARPSYNC.ALL ;  /* 0x0000000000007948 */ /* 0x000fea0003800000 */
[----:B------:R-:W-:Y:S06]  /*0960*/  MEMBAR.ALL.GPU ;  /* 0x0000000000007992 */ /* 0x000fec000000a000 */
[----:B------:R-:W-:-:S00]  /*0970*/  ERRBAR ;  /* 0x00000000000079ab */ /* 0x000fc00000000000 */
[----:B------:R-:W-:Y:S08]  /*0980*/  CGAERRBAR ;  /* 0x00000000000075ab */ /* 0x000ff00000000000 */
[----:B------:R-:W-:Y:S06]  /*0990*/  UCGABAR_ARV ;  /* 0x00000000000079c7 */ /* 0x000fec0008000000 */
[----:B------:R-:W-:Y:S01]  /*09a0*/  UCGABAR_WAIT ;  /* 0x0000000000007dc7 */ /* 0x000fe20008000000 */
[----:B------:R-:W-:Y:S01]  /*09b0*/  CCTL.IVALL ;  /* 0x00000000ff00798f */ /* 0x000fe20002000000 */
[----:B------:R-:W-:Y:S05]  /*09c0*/  @P0 EXIT ;  /* 0x000000000000094d */ /* 0x000fea0003800000 */
[----:B------:R-:W2:Y:S01]  /*09d0*/  S2UR UR5, SR_CgaCtaId ;  /* 0x00000000000579c3 */ /* 0x000ea20000008800 */
[----:B------:R-:W-:-:S07]  /*09e0*/  UMOV UR4, 0x400 ;  /* 0x0000040000047882 */ /* 0x000fce0000000000 */
[----:B-1----:R-:W1:Y:S01]  /*09f0*/  LDC.64 R2, c[0x0][0x388] ;  /* 0x0000e200ff027b82 */ /* 0x002e620000000a00 */
[----:B--2---:R-:W-:Y:S01]  /*0a00*/  ULEA UR4, UR5, UR4, 0x18 ;  /* 0x0000000405047291 */ /* 0x004fe2000f8ec0ff */
[----:B-1----:R-:W-:-:S08]  /*0a10*/  IMAD.WIDE.U32 R2, R0, 0x4, R2 ;  /* 0x0000000400027825 */ /* 0x002fd000078e0002 */
[----:B------:R-:W1:Y:S04]  /*0a20*/  LDS R5, [UR4+0x80] ;  /* 0x00008004ff057984 */ /* 0x000e680008000800 */
[----:B-1----:R-:W-:Y:S01]  /*0a30*/  STG.E desc[UR6][R2.64], R5 ;  /* 0x0000000502007986 */ /* 0x002fe2000c101906 */
[----:B------:R-:W-:Y:S05]  /*0a40*/  EXIT ;  /* 0x000000000000794d */ /* 0x000fea0003800000 */
.L_x_6:
[----:B------:R-:W-:Y:S02]  /*0a50*/  HFMA2 R13, -RZ, RZ, 0, 1.847743988037109375e-06 ;  /* 0x0000001fff0d7431 */ /* 0x000fe400000001ff */
[----:B------:R-:W-:Y:S02]  /*0a60*/  IMAD.MOV.U32 R11, RZ, RZ, 0x10 ;  /* 0x00000010ff0b7424 */ /* 0x000fe400078e00ff */
[----:B------:R-:W-:-:S07]  /*0a70*/  IMAD.MOV.U32 R10, RZ, RZ, -0x1 ;  /* 0xffffffffff0a7424 */ /* 0x000fce00078e00ff */
[----:B01----:R-:W-:Y:S05]  /*0a80*/  WARPSYNC.COLLECTIVE R10, `(.L_x_11) ;  /* 0x000000000a087348 */ /* 0x003fea0003c00000 */
[----:B-1----:R1:W2:Y:S02]  /*0a90*/  SHFL.BFLY P0, R9, R2, R11, R13 ;  /* 0x0c00000b02097389 */ /* 0x0022a4000000000d */
[----:B012---:R-:W-:Y:S05]  /*0aa0*/  ENDCOLLECTIVE ;  /* 0x000000000000791b */ /* 0x007fea0003800000 */
.L_x_11:
[----:B------:R-:W-:Y:S01]  /*0ab0*/  HFMA2 R11, -RZ, RZ, 0, 4.76837158203125e-07 ;  /* 0x00000008ff0b7431 */ /* 0x000fe200000001ff */
[----:B------:R-:W-:-:S05]  /*0ac0*/  MOV R5, R9 ;  /* 0x0000000900057202 */ /* 0x000fca0000000f00 */
[----:B------:R-:W-:-:S04]  /*0ad0*/  FADD R5, R5, R2 ;  /* 0x0000000205057221 */ /* 0x000fc80000000000 */
[----:B------:R-:W-:-:S07]  /*0ae0*/  IMAD.MOV.U32 R2, RZ, RZ, R5 ;  /* 0x000000ffff027224 */ /* 0x000fce00078e0005 */
[----:B------:R-:W-:Y:S05]  /*0af0*/  WARPSYNC.COLLECTIVE R10, `(.L_x_12) ;  /* 0x000000000a087348 */ /* 0x000fea0003c00000 */
[----:B------:R0:W1:Y:S02]  /*0b00*/  SHFL.BFLY P0, R9, R2, R11, R13 ;  /* 0x0c00000b02097389 */ /* 0x000064000000000d */
[----:B01----:R-:W-:Y:S05]  /*0b10*/  ENDCOLLECTIVE ;  /* 0x000000000000791b */ /* 0x003fea0003800000 */
.L_x_12:
[----:B------:R-:W-:Y:S02]  /*0b20*/  IMAD.MOV.U32 R11, RZ, RZ, 0x4 ;  /* 0x00000004ff0b7424 */ /* 0x000fe400078e00ff */
[----:B------:R-:W-:-:S04]  /*0b30*/  IMAD.MOV.U32 R4, RZ, RZ, R9 ;  /* 0x000000ffff047224 */ /* 0x000fc800078e0009 */
[----:B------:R-:W-:-:S05]  /*0b40*/  FADD R4, R5, R4 ;  /* 0x0000000405047221 */ /* 0x000fca0000000000 */
[----:B------:R-:W-:-:S07]  /*0b50*/  MOV R2, R4 ;  /* 0x0000000400027202 */ /* 0x000fce0000000f00 */
[----:B------:R-:W-:Y:S05]  /*0b60*/  WARPSYNC.COLLECTIVE R10, `(.L_x_13) ;  /* 0x000000000a087348 */ /* 0x000fea0003c00000 */
[----:B------:R0:W1:Y:S02]  /*0b70*/  SHFL.BFLY P0, R9, R2, R11, R13 ;  /* 0x0c00000b02097389 */ /* 0x000064000000000d */
[----:B01----:R-:W-:Y:S05]  /*0b80*/  ENDCOLLECTIVE ;  /* 0x000000000000791b */ /* 0x003fea0003800000 */
.L_x_13:
[----:B------:R-:W-:Y:S01]  /*0b90*/  HFMA2 R11, -RZ, RZ, 0, 1.1920928955078125e-07 ;  /* 0x00000002ff0b7431 */ /* 0x000fe200000001ff */
[----:B------:R-:W-:-:S05]  /*0ba0*/  MOV R7, R9 ;  /* 0x0000000900077202 */ /* 0x000fca0000000f00 */
[----:B------:R-:W-:-:S04]  /*0bb0*/  FADD R7, R4, R7 ;  /* 0x0000000704077221 */ /* 0x000fc80000000000 */
[----:B------:R-:W-:-:S07]  /*0bc0*/  IMAD.MOV.U32 R2, RZ, RZ, R7 ;  /* 0x000000ffff027224 */ /* 0x000fce00078e0007 */
[----:B------:R-:W-:Y:S05]  /*0bd0*/  WARPSYNC.COLLECTIVE R10, `(.L_x_14) ;  /* 0x000000000a087348 */ /* 0x000fea0003c00000 */
[----:B------:R0:W1:Y:S02]  /*0be0*/  SHFL.BFLY P0, R9, R2, R11, R13 ;  /* 0x0c00000b02097389 */ /* 0x000064000000000d */
[----:B01----:R-:W-:Y:S05]  /*0bf0*/  ENDCOLLECTIVE ;  /* 0x000000000000791b */ /* 0x003fea0003800000 */
.L_x_14:
[----:B------:R-:W-:Y:S02]  /*0c00*/  IMAD.MOV.U32 R11, RZ, RZ, 0x1 ;  /* 0x00000001ff0b7424 */ /* 0x000fe400078e00ff */
[----:B------:R-:W-:-:S04]  /*0c10*/  IMAD.MOV.U32 R6, RZ, RZ, R9 ;  /* 0x000000ffff067224 */ /* 0x000fc800078e0009 */
[----:B------:R-:W-:-:S05]  /*0c20*/  FADD R6, R7, R6 ;  /* 0x0000000607067221 */ /* 0x000fca0000000000 */
[----:B------:R-:W-:-:S07]  /*0c30*/  MOV R2, R6 ;  /* 0x0000000600027202 */ /* 0x000fce0000000f00 */
[----:B------:R-:W-:Y:S05]  /*0c40*/  WARPSYNC.COLLECTIVE R10, `(.L_x_15) ;  /* 0x000000000a087348 */ /* 0x000fea0003c00000 */
[----:B------:R0:W1:Y:S02]  /*0c50*/  SHFL.BFLY P0, R9, R2, R11, R13 ;  /* 0x0c00000b02097389 */ /* 0x000064000000000d */
[----:B01----:R-:W-:Y:S05]  /*0c60*/  ENDCOLLECTIVE ;  /* 0x000000000000791b */ /* 0x003fea0003800000 */
.L_x_15:
[----:B------:R-:W-:Y:S05]  /*0c70*/  BRA `(.L_x_16) ;  /* 0xfffffff800ac7947 */ /* 0x000fea000383ffff */
.L_x_17:
[----:B------:R-:W-:-:S00]  /*0c80*/  BRA `(.L_x_17) ;  /* 0xfffffffc00fc7947 */ /* 0x000fc0000383ffff */
[----:B------:R-:W-:-:S00]  /*0c90*/  NOP ;  /* 0x0000000000007918 */ /* 0x000fc00000000000 */
        /* <DEDUP_REMOVED lines=14> */
.L_x_18:


//--------------------- .nv.shared._Z33dsmem_cluster_reduction_kernel_v1PKfPfii --------------------------
	.section	.nv.shared._Z33dsmem_cluster_reduction_kernel_v1PKfPfii,"aw",@nobits
	.sectionflags	@""
	.align	4
.nv.shared._Z33dsmem_cluster_reduction_kernel_v1PKfPfii:
	.zero		1156


//--------------------- .nv.shared.reserved.0     --------------------------
	.section	.nv.shared.reserved.0,"aw",@nobits
	.weak		__nv_reservedSMEM_offset_0_alias
	.size		__nv_reservedSMEM_offset_0_alias, 0, 64
	.other		__nv_reservedSMEM_offset_0_alias,@"STO_CUDA_RESERVED_SHARED STV_DEFAULT"
__nv_reservedSMEM_offset_0_alias:
	.zero		0
	.zero		64


//--------------------- .nv.constant0._Z33dsmem_cluster_reduction_kernel_v1PKfPfii --------------------------
	.section	.nv.constant0._Z33dsmem_cluster_reduction_kernel_v1PKfPfii,"a",@progbits
	.sectionflags	@""
	.align	4
.nv.constant0._Z33dsmem_cluster_reduction_kernel_v1PKfPfii:
	.zero		920


//--------------------- SYMBOLS --------------------------

	.type		.nv.reservedSmem.offset0,@object
	.size		.nv.reservedSmem.offset0,0x4
	.type		.nv.reservedSmem.cap,@object
	.size		.nv.reservedSmem.cap,0x4
